	.headerflags	@"EF_CUDA_TEXMODE_UNIFIED EF_CUDA_64BIT_ADDRESS EF_CUDA_ACCELERATORS EF_CUDA_SM90 EF_CUDA_VIRTUAL_SM(EF_CUDA_SM90)"
	.elftype	@"ET_EXEC"


//--------------------- .nv.info                  --------------------------
	.section	.nv.info,"",@"SHT_CUDA_INFO"
	.align	4


	//----- nvinfo : EIATTR_REGCOUNT
	.align		4
        /*0000*/ 	.byte	0x04, 0x2f
        /*0002*/ 	.short	(.L_3 - .L_2)
	.align		4
.L_2:
        /*0004*/ 	.word	index@(triton_poi_fused__native_batch_norm_legit_no_training_relu_45)
        /*0008*/ 	.word	0x0000001a


	//----- nvinfo : EIATTR_MIN_STACK_SIZE
	.align		4
.L_3:
        /*000c*/ 	.byte	0x04, 0x12
        /*000e*/ 	.short	(.L_5 - .L_4)
	.align		4
.L_4:
        /*0010*/ 	.word	index@(triton_poi_fused__native_batch_norm_legit_no_training_relu_45)
        /*0014*/ 	.word	0x00000000


	//----- nvinfo : EIATTR_FRAME_SIZE
	.align		4
.L_5:
        /*0018*/ 	.byte	0x04, 0x11
        /*001a*/ 	.short	(.L_7 - .L_6)
	.align		4
.L_6:
        /*001c*/ 	.word	index@(triton_poi_fused__native_batch_norm_legit_no_training_relu_45)
        /*0020*/ 	.word	0x00000000


	//----- nvinfo : EIATTR_MIN_STACK_SIZE
	.align		4
.L_7:
        /*0024*/ 	.byte	0x04, 0x12
        /*0026*/ 	.short	(.L_9 - .L_8)
	.align		4
.L_8:
        /*0028*/ 	.word	index@(triton_poi_fused__native_batch_norm_legit_no_training_relu_45)
        /*002c*/ 	.word	0x00000000
.L_9:


//--------------------- .nv.info.triton_poi_fused__native_batch_norm_legit_no_training_relu_45 --------------------------
	.section	.nv.info.triton_poi_fused__native_batch_norm_legit_no_training_relu_45,"",@"SHT_CUDA_INFO"
	.sectionflags	@""
	.align	4


	//----- nvinfo : EIATTR_CUDA_API_VERSION
	.align		4
        /*0000*/ 	.byte	0x04, 0x37
        /*0002*/ 	.short	(.L_11 - .L_10)
.L_10:
        /*0004*/ 	.word	0x0000007c


	//----- nvinfo : EIATTR_KPARAM_INFO
	.align		4
.L_11:
        /*0008*/ 	.byte	0x04, 0x17
        /*000a*/ 	.short	(.L_13 - .L_12)
.L_12:
        /*000c*/ 	.word	0x00000000
        /*0010*/ 	.short	0x0007
        /*0012*/ 	.short	0x0034
        /*0014*/ 	.byte	0x00, 0xf0, 0x11, 0x00


	//----- nvinfo : EIATTR_KPARAM_INFO
	.align		4
.L_13:
        /*0018*/ 	.byte	0x04, 0x17
        /*001a*/ 	.short	(.L_15 - .L_14)
.L_14:
        /*001c*/ 	.word	0x00000000
        /*0020*/ 	.short	0x0006
        /*0022*/ 	.short	0x0030
        /*0024*/ 	.byte	0x00, 0xf0, 0x11, 0x00


	//----- nvinfo : EIATTR_KPARAM_INFO
	.align		4
.L_15:
        /*0028*/ 	.byte	0x04, 0x17
        /*002a*/ 	.short	(.L_17 - .L_16)
.L_16:
        /*002c*/ 	.word	0x00000000
        /*0030*/ 	.short	0x0005
        /*0032*/ 	.short	0x0028
        /*0034*/ 	.byte	0x00, 0xf4, 0x21, 0x00


	//----- nvinfo : EIATTR_KPARAM_INFO
	.align		4
.L_17:
        /*0038*/ 	.byte	0x04, 0x17
        /*003a*/ 	.short	(.L_19 - .L_18)
.L_18:
        /*003c*/ 	.word	0x00000000
        /*0040*/ 	.short	0x0004
        /*0042*/ 	.short	0x0020
        /*0044*/ 	.byte	0x00, 0xf4, 0x21, 0x00


	//----- nvinfo : EIATTR_KPARAM_INFO
	.align		4
.L_19:
        /*0048*/ 	.byte	0x04, 0x17
        /*004a*/ 	.short	(.L_21 - .L_20)
.L_20:
        /*004c*/ 	.word	0x00000000
        /*0050*/ 	.short	0x0003
        /*0052*/ 	.short	0x0018
        /*0054*/ 	.byte	0x00, 0xf4, 0x21, 0x00


	//----- nvinfo : EIATTR_KPARAM_INFO
	.align		4
.L_21:
        /*0058*/ 	.byte	0x04, 0x17
        /*005a*/ 	.short	(.L_23 - .L_22)
.L_22:
        /*005c*/ 	.word	0x00000000
        /*0060*/ 	.short	0x0002
        /*0062*/ 	.short	0x0010
        /*0064*/ 	.byte	0x00, 0xf4, 0x21, 0x00


	//----- nvinfo : EIATTR_KPARAM_INFO
	.align		4
.L_23:
        /*0068*/ 	.byte	0x04, 0x17
        /*006a*/ 	.short	(.L_25 - .L_24)
.L_24:
        /*006c*/ 	.word	0x00000000
        /*0070*/ 	.short	0x0001
        /*0072*/ 	.short	0x0008
        /*0074*/ 	.byte	0x00, 0xf4, 0x21, 0x00


	//----- nvinfo : EIATTR_KPARAM_INFO
	.align		4
.L_25:
        /*0078*/ 	.byte	0x04, 0x17
        /*007a*/ 	.short	(.L_27 - .L_26)
.L_26:
        /*007c*/ 	.word	0x00000000
        /*0080*/ 	.short	0x0000
        /*0082*/ 	.short	0x0000
        /*0084*/ 	.byte	0x00, 0xf4, 0x21, 0x00


	//----- nvinfo : EIATTR_SPARSE_MMA_MASK
	.align		4
.L_27:
        /*0088*/ 	.byte	0x03, 0x50
        /*008a*/ 	.short	0x0000


	//----- nvinfo : EIATTR_MAXREG_COUNT
	.align		4
        /*008c*/ 	.byte	0x03, 0x1b
        /*008e*/ 	.short	0x00ff


	//----- nvinfo : EIATTR_EXIT_INSTR_OFFSETS
	.align		4
        /*0090*/ 	.byte	0x04, 0x1c
        /*0092*/ 	.short	(.L_29 - .L_28)


	//   ....[0]....
.L_28:
        /*0094*/ 	.word	0x00000590


	//   ....[1]....
        /*0098*/ 	.word	0x000005e0


	//----- nvinfo : EIATTR_REQNTID
	.align		4
.L_29:
        /*009c*/ 	.byte	0x04, 0x10
        /*009e*/ 	.short	(.L_31 - .L_30)
.L_30:
        /*00a0*/ 	.word	0x00000080
        /*00a4*/ 	.word	0x00000001
        /*00a8*/ 	.word	0x00000001


	//----- nvinfo : EIATTR_CBANK_PARAM_SIZE
	.align		4
.L_31:
        /*00ac*/ 	.byte	0x03, 0x19
        /*00ae*/ 	.short	0x0038


	//----- nvinfo : EIATTR_PARAM_CBANK
	.align		4
        /*00b0*/ 	.byte	0x04, 0x0a
        /*00b2*/ 	.short	(.L_33 - .L_32)
	.align		4
.L_32:
        /*00b4*/ 	.word	index@(.nv.constant0.triton_poi_fused__native_batch_norm_legit_no_training_relu_45)
        /*00b8*/ 	.short	0x0210
        /*00ba*/ 	.short	0x0038


	//----- nvinfo : EIATTR_SW_WAR
	.align		4
.L_33:
        /*00bc*/ 	.byte	0x04, 0x36
        /*00be*/ 	.short	(.L_35 - .L_34)
.L_34:
        /*00c0*/ 	.word	0x00000008
.L_35:


//--------------------- .nv.callgraph             --------------------------
	.section	.nv.callgraph,"",@"SHT_CUDA_CALLGRAPH"
	.align	4
	.sectionentsize	8
	.align		4
        /*0000*/ 	.word	0x00000000
	.align		4
        /*0004*/ 	.word	0xffffffff
	.align		4
        /*0008*/ 	.word	0x00000000
	.align		4
        /*000c*/ 	.word	0xfffffffe
	.align		4
        /*0010*/ 	.word	0x00000000
	.align		4
        /*0014*/ 	.word	0xfffffffd
	.align		4
        /*0018*/ 	.word	0x00000000
	.align		4
        /*001c*/ 	.word	0xfffffffc


//--------------------- .nv.constant4             --------------------------
	.section	.nv.constant4,"a",@progbits
	.align	8
	.align		8
.nv.constant4:
        /*0000*/ 	.dword	_$_str
	.align		8
        /*0008*/ 	.dword	_$_str_$_2


//--------------------- .text.triton_poi_fused__native_batch_norm_legit_no_training_relu_45 --------------------------
	.section	.text.triton_poi_fused__native_batch_norm_legit_no_training_relu_45,"ax",@progbits
	.sectionflags	@"SHF_BARRIERS=1"
	.align	128
        .global         triton_poi_fused__native_batch_norm_legit_no_training_relu_45
        .type           triton_poi_fused__native_batch_norm_legit_no_training_relu_45,@function
        .size           triton_poi_fused__native_batch_norm_legit_no_training_relu_45,(.L_x_1 - triton_poi_fused__native_batch_norm_legit_no_training_relu_45)
        .other          triton_poi_fused__native_batch_norm_legit_no_training_relu_45,@"STO_CUDA_ENTRY STV_DEFAULT"
triton_poi_fused__native_batch_norm_legit_no_training_relu_45:
.text.triton_poi_fused__native_batch_norm_legit_no_training_relu_45:
[----:B------:R-:W0:Y:S01]  /*0000*/  LDC R1, c[0x0][0x28] ;  /* 0x00000a00ff017b82 */ /* 0x000e220000000800 */
[----:B------:R-:W1:Y:S07]  /*0010*/  S2R R8, SR_TID.X ;  /* 0x0000000000087919 */ /* 0x000e6e0000002100 */
[----:B------:R-:W2:Y:S01]  /*0020*/  LDC.64 R2, c[0x0][0x220] ;  /* 0x00008800ff027b82 */ /* 0x000ea20000000a00 */
[----:B------:R-:W-:Y:S01]  /*0030*/  ULDC.64 UR6, c[0x0][0x208] ;  /* 0x0000820000067ab9 */ /* 0x000fe20000000a00 */
[----:B------:R-:W3:Y:S01]  /*0040*/  S2R R9, SR_CTAID.Y ;  /* 0x0000000000097919 */ /* 0x000ee20000002600 */
[----:B------:R-:W4:Y:S05]  /*0050*/  S2R R14, SR_CTAID.X ;  /* 0x00000000000e7919 */ /* 0x000f2a0000002500 */
[----:B------:R-:W5:Y:S08]  /*0060*/  LDC.64 R12, c[0x0][0x210] ;  /* 0x00008400ff0c7b82 */ /* 0x000f700000000a00 */
[----:B------:R-:W4:Y:S08]  /*0070*/  LDC.64 R18, c[0x0][0x218] ;  /* 0x00008600ff127b82 */ /* 0x000f300000000a00 */
[----:B------:R-:W5:Y:S01]  /*0080*/  LDC.64 R16, c[0x0][0x230] ;  /* 0x00008c00ff107b82 */ /* 0x000f620000000a00 */
[----:B-1----:R-:W-:-:S07]  /*0090*/  IMAD.SHL.U32 R0, R8, 0x2, RZ ;  /* 0x0000000208007824 */ /* 0x002fce00078e00ff */
[----:B------:R-:W1:Y:S01]  /*00a0*/  LDC.64 R10, c[0x0][0x228] ;  /* 0x00008a00ff0a7b82 */ /* 0x000e620000000a00 */
[----:B------:R-:W-:-:S04]  /*00b0*/  LOP3.LUT R0, R0, 0xfe, RZ, 0xc0, !PT ;  /* 0x000000fe00007812 */ /* 0x000fc800078ec0ff */
[----:B---3--:R-:W-:-:S04]  /*00c0*/  PRMT R4, R0, 0x6540, R9 ;  /* 0x0000654000047816 */ /* 0x008fc80000000009 */
[C---:B------:R-:W-:Y:S01]  /*00d0*/  ISETP.GE.AND P2, PT, R4.reuse, 0x680, PT ;  /* 0x000006800400780c */ /* 0x040fe20003f46270 */
[----:B------:R-:W-:-:S05]  /*00e0*/  IMAD.HI R5, R4, 0x4ec4ec4f, RZ ;  /* 0x4ec4ec4f04057827 */ /* 0x000fca00078e02ff */
[----:B------:R-:W-:-:S04]  /*00f0*/  SHF.R.U32.HI R6, RZ, 0x1f, R5 ;  /* 0x0000001fff067819 */ /* 0x000fc80000011605 */
[----:B------:R-:W-:Y:S02]  /*0100*/  LEA.HI.SX32 R5, R5, R6, 0x19 ;  /* 0x0000000605057211 */ /* 0x000fe400078fcaff */
[----:B------:R-:W-:-:S03]  /*0110*/  CS2R R6, SRZ ;  /* 0x0000000000067805 */ /* 0x000fc6000001ff00 */
[----:B------:R-:W-:-:S04]  /*0120*/  IMAD R15, R5, -0x1a0, R4 ;  /* 0xfffffe60050f7824 */ /* 0x000fc800078e0204 */
[----:B--2---:R-:W-:-:S05]  /*0130*/  IMAD.WIDE R2, R15, 0x4, R2 ;  /* 0x000000040f027825 */ /* 0x004fca00078e0202 */
[----:B------:R2:W3:Y:S01]  /*0140*/  @!P2 LDG.E.EL.64 R6, desc[UR6][R2.64] ;  /* 0x000000060206a981 */ /* 0x0004e2000c2e1b00 */
[C---:B----4-:R-:W-:Y:S01]  /*0150*/  ISETP.GE.AND P0, PT, R14.reuse, 0x10, PT ;  /* 0x000000100e00780c */ /* 0x050fe20003f06270 */
[----:B------:R-:W-:Y:S02]  /*0160*/  IMAD R20, R14, 0x1a0, R15 ;  /* 0x000001a00e147824 */ /* 0x000fe400078e020f */
[----:B0----5:R-:W-:Y:S01]  /*0170*/  IMAD.WIDE R22, R15, 0x4, R16 ;  /* 0x000000040f167825 */ /* 0x021fe200078e0210 */
[----:B------:R-:W-:-:S03]  /*0180*/  ISETP.LT.AND P1, PT, R4, 0x680, !P0 ;  /* 0x000006800400780c */ /* 0x000fc60004721270 */
[----:B------:R-:W-:Y:S01]  /*0190*/  IMAD R5, R5, 0x1a00, R20 ;  /* 0x00001a0005057824 */ /* 0x000fe200078e0214 */
[----:B--2---:R-:W-:Y:S01]  /*01a0*/  CS2R R2, SRZ ;  /* 0x0000000000027805 */ /* 0x004fe2000001ff00 */
[----:B------:R-:W-:-:S04]  /*01b0*/  IMAD.WIDE R20, R15, 0x4, R18 ;  /* 0x000000040f147825 */ /* 0x000fc800078e0212 */
[----:B------:R-:W-:Y:S01]  /*01c0*/  IMAD.WIDE R12, R5, 0x4, R12 ;  /* 0x00000004050c7825 */ /* 0x000fe200078e020c */
[----:B------:R-:W-:Y:S02]  /*01d0*/  CS2R R4, SRZ ;  /* 0x0000000000047805 */ /* 0x000fe4000001ff00 */
[----:B------:R-:W-:Y:S01]  /*01e0*/  CS2R R16, SRZ ;  /* 0x0000000000107805 */ /* 0x000fe2000001ff00 */
[----:B-1----:R-:W-:Y:S01]  /*01f0*/  IMAD.WIDE R10, R15, 0x4, R10 ;  /* 0x000000040f0a7825 */ /* 0x002fe200078e020a */
[----:B------:R-:W2:Y:S01]  /*0200*/  @P1 LDG.E.EL.64 R2, desc[UR6][R12.64] ;  /* 0x000000060c021981 */ /* 0x000ea2000c2e1b00 */
[----:B------:R-:W-:-:S03]  /*0210*/  CS2R R18, SRZ ;  /* 0x0000000000127805 */ /* 0x000fc6000001ff00 */
[----:B------:R-:W2:Y:S04]  /*0220*/  @!P2 LDG.E.EL.64 R4, desc[UR6][R20.64] ;  /* 0x000000061404a981 */ /* 0x000ea8000c2e1b00 */
[----:B------:R0:W4:Y:S04]  /*0230*/  @!P2 LDG.E.EL.64 R16, desc[UR6][R10.64] ;  /* 0x000000060a10a981 */ /* 0x000128000c2e1b00 */
[----:B------:R-:W4:Y:S01]  /*0240*/  @!P2 LDG.E.EL.64 R18, desc[UR6][R22.64] ;  /* 0x000000061612a981 */ /* 0x000f22000c2e1b00 */
[----:B------:R-:W1:Y:S01]  /*0250*/  S2UR UR5, SR_CgaCtaId ;  /* 0x00000000000579c3 */ /* 0x000e620000008800 */
[----:B------:R-:W-:Y:S01]  /*0260*/  UMOV UR4, 0x400 ;  /* 0x0000040000047882 */ /* 0x000fe20000000000 */
[----:B------:R-:W-:Y:S01]  /*0270*/  LOP3.LUT R8, R8, 0x7f, RZ, 0xc0, !PT ;  /* 0x0000007f08087812 */ /* 0x000fe200078ec0ff */
[----:B0-----:R-:W-:Y:S01]  /*0280*/  IMAD.MOV.U32 R11, RZ, RZ, 0x3e800000 ;  /* 0x3e800000ff0b7424 */ /* 0x001fe200078e00ff */
[----:B-1----:R-:W-:Y:S01]  /*0290*/  UPRMT UR4, UR5, 0x654, UR4 ;  /* 0x0000065405047896 */ /* 0x002fe20008000004 */
[----:B---3--:R-:W-:Y:S01]  /*02a0*/  FADD R6, R6, 9.9999997473787516356e-06 ;  /* 0x3727c5ac06067421 */ /* 0x008fe20000000000 */
[----:B------:R-:W-:-:S03]  /*02b0*/  FADD R7, R7, 9.9999997473787516356e-06 ;  /* 0x3727c5ac07077421 */ /* 0x000fc60000000000 */
[----:B------:R-:W0:Y:S08]  /*02c0*/  MUFU.SQRT R15, R6 ;  /* 0x00000006000f7308 */ /* 0x000e300000002000 */
[----:B------:R-:W1:Y:S01]  /*02d0*/  MUFU.SQRT R12, R7 ;  /* 0x00000007000c7308 */ /* 0x000e620000002000 */
[C---:B0-----:R-:W-:Y:S02]  /*02e0*/  FSETP.GT.AND P1, PT, R15.reuse, 8.50705917302346158658e+37, PT ;  /* 0x7e8000000f00780b */ /* 0x041fe40003f24000 */
[----:B------:R-:W-:-:S02]  /*02f0*/  FSETP.GEU.AND P3, PT, R15, 1.175494350822287508e-38, PT ;  /* 0x008000000f00780b */ /* 0x000fc40003f6e000 */
[----:B------:R-:W-:Y:S01]  /*0300*/  FSEL R6, R11, 1, P1 ;  /* 0x3f8000000b067808 */ /* 0x000fe20000800000 */
[----:B--2---:R-:W-:Y:S01]  /*0310*/  FADD R2, -R4, R2 ;  /* 0x0000000204027221 */ /* 0x004fe20000000100 */
[----:B------:R-:W-:Y:S01]  /*0320*/  FADD R3, -R5, R3 ;  /* 0x0000000305037221 */ /* 0x000fe20000000100 */
[C---:B-1----:R-:W-:Y:S02]  /*0330*/  FSETP.GT.AND P2, PT, R12.reuse, 8.50705917302346158658e+37, PT ;  /* 0x7e8000000c00780b */ /* 0x042fe40003f44000 */
[----:B------:R-:W-:Y:S02]  /*0340*/  FSETP.GEU.AND P4, PT, R12, 1.175494350822287508e-38, PT ;  /* 0x008000000c00780b */ /* 0x000fe40003f8e000 */
[----:B------:R-:W-:Y:S02]  /*0350*/  FSEL R11, R11, 1, P2 ;  /* 0x3f8000000b0b7808 */ /* 0x000fe40001000000 */
[----:B------:R-:W-:Y:S02]  /*0360*/  @P1 FMUL R15, R15, 0.25 ;  /* 0x3e8000000f0f1820 */ /* 0x000fe40000400000 */
[----:B------:R-:W-:-:S02]  /*0370*/  @!P3 FMUL R6, R6, 16777216 ;  /* 0x4b8000000606b820 */ /* 0x000fc40000400000 */
[----:B------:R-:W-:-:S03]  /*0380*/  @!P3 FMUL R15, R15, 16777216 ;  /* 0x4b8000000f0fb820 */ /* 0x000fc60000400000 */
[----:B------:R-:W-:-:S03]  /*0390*/  @P2 FMUL R12, R12, 0.25 ;  /* 0x3e8000000c0c2820 */ /* 0x000fc60000400000 */
[----:B------:R-:W0:Y:S01]  /*03a0*/  MUFU.RCP R15, R15 ;  /* 0x0000000f000f7308 */ /* 0x000e220000001000 */
[----:B------:R-:W-:Y:S01]  /*03b0*/  @!P4 FMUL R11, R11, 16777216 ;  /* 0x4b8000000b0bc820 */ /* 0x000fe20000400000 */
[----:B------:R-:W-:-:S06]  /*03c0*/  @!P4 FMUL R12, R12, 16777216 ;  /* 0x4b8000000c0cc820 */ /* 0x000fcc0000400000 */
[----:B------:R-:W1:Y:S01]  /*03d0*/  MUFU.RCP R12, R12 ;  /* 0x0000000c000c7308 */ /* 0x000e620000001000 */
[----:B0-----:R-:W-:Y:S01]  /*03e0*/  FMUL R7, R15, R6 ;  /* 0x000000060f077220 */ /* 0x001fe20000400000 */
[----:B------:R-:W-:-:S03]  /*03f0*/  LEA R6, R8, UR4, 0x3 ;  /* 0x0000000408067c11 */ /* 0x000fc6000f8e18ff */
[----:B------:R-:W-:Y:S01]  /*0400*/  FMUL R7, R2, R7 ;  /* 0x0000000702077220 */ /* 0x000fe20000400000 */
[----:B------:R-:W-:Y:S01]  /*0410*/  LEA R2, R0, UR4, 0x3 ;  /* 0x0000000400027c11 */ /* 0x000fe2000f8e18ff */
[----:B-1----:R-:W-:Y:S02]  /*0420*/  FMUL R4, R12, R11 ;  /* 0x0000000b0c047220 */ /* 0x002fe40000400000 */
[----:B----4-:R-:W-:Y:S02]  /*0430*/  FFMA R7, R7, R16, R18 ;  /* 0x0000001007077223 */ /* 0x010fe40000000012 */
[----:B------:R-:W-:Y:S01]  /*0440*/  FMUL R4, R3, R4 ;  /* 0x0000000403047220 */ /* 0x000fe20000400000 */
[----:B------:R-:W-:Y:S02]  /*0450*/  PRMT R3, R8, 0x6540, R9 ;  /* 0x0000654008037816 */ /* 0x000fe40000000009 */
[----:B------:R-:W-:Y:S01]  /*0460*/  FSETP.GEU.AND P1, PT, R7, RZ, PT ;  /* 0x000000ff0700720b */ /* 0x000fe20003f2e000 */
[----:B------:R-:W-:Y:S01]  /*0470*/  FFMA R4, R4, R17, R19 ;  /* 0x0000001104047223 */ /* 0x000fe20000000013 */
[----:B------:R-:W-:-:S02]  /*0480*/  SHF.L.U32 R9, R9, 0x8, RZ ;  /* 0x0000000809097819 */ /* 0x000fc400000006ff */
[----:B------:R-:W-:Y:S02]  /*0490*/  FSEL R7, R7, RZ, P1 ;  /* 0x000000ff07077208 */ /* 0x000fe40000800000 */
[C---:B------:R-:W-:Y:S02]  /*04a0*/  FSETP.GEU.AND P2, PT, R4.reuse, RZ, PT ;  /* 0x000000ff0400720b */ /* 0x040fe40003f4e000 */
[----:B------:R-:W-:Y:S01]  /*04b0*/  LOP3.LUT R9, R9, 0x80, R8, 0xfe, !PT ;  /* 0x0000008009097812 */ /* 0x000fe200078efe08 */
[----:B------:R-:W-:Y:S01]  /*04c0*/  STS [R2], R7 ;  /* 0x0000000702007388 */ /* 0x000fe20000000800 */
[----:B------:R-:W-:Y:S02]  /*04d0*/  FSEL R0, R4, RZ, P2 ;  /* 0x000000ff04007208 */ /* 0x000fe40001000000 */
[----:B------:R-:W0:Y:S01]  /*04e0*/  LDC.64 R4, c[0x0][0x238] ;  /* 0x00008e00ff047b82 */ /* 0x000e220000000a00 */
[C---:B------:R-:W-:Y:S01]  /*04f0*/  ISETP.LT.AND P1, PT, R3.reuse, 0x680, !P0 ;  /* 0x000006800300780c */ /* 0x040fe20004721270 */
[----:B------:R-:W-:Y:S01]  /*0500*/  IMAD R3, R3, 0x10, R14 ;  /* 0x0000001003037824 */ /* 0x000fe200078e020e */
[----:B------:R0:W-:Y:S05]  /*0510*/  STS [R2+0x8], R0 ;  /* 0x0000080002007388 */ /* 0x0001ea0000000800 */
[----:B------:R-:W-:Y:S01]  /*0520*/  BAR.SYNC.DEFER_BLOCKING 0x0 ;  /* 0x0000000000007b1d */ /* 0x000fe20000010000 */
[----:B------:R-:W-:-:S02]  /*0530*/  ISETP.LT.AND P0, PT, R9, 0x680, !P0 ;  /* 0x000006800900780c */ /* 0x000fc40004701270 */
[----:B------:R-:W-:-:S04]  /*0540*/  LOP3.LUT R8, R8, 0x80, RZ, 0xfc, !PT ;  /* 0x0000008008087812 */ /* 0x000fc800078efcff */
[----:B------:R-:W-:Y:S01]  /*0550*/  LEA R8, R8, UR4, 0x3 ;  /* 0x0000000408087c11 */ /* 0x000fe2000f8e18ff */
[----:B0-----:R-:W-:Y:S01]  /*0560*/  IMAD.WIDE R2, R3, 0x4, R4 ;  /* 0x0000000403027825 */ /* 0x001fe200078e0204 */
[----:B------:R-:W0:Y:S04]  /*0570*/  LDS R11, [R6] ;  /* 0x00000000060b7984 */ /* 0x000e280000000800 */
[----:B0-----:R0:W-:Y:S02]  /*0580*/  @P1 STG.E desc[UR6][R2.64], R11 ;  /* 0x0000000b02001986 */ /* 0x0011e4000c101906 */
[----:B0-----:R-:W-:Y:S05]  /*0590*/  @!P0 EXIT ;  /* 0x000000000000894d */ /* 0x001fea0003800000 */
[----:B------:R-:W1:Y:S01]  /*05a0*/  LDS R7, [R8] ;  /* 0x0000000008077984 */ /* 0x000e620000000800 */
[----:B0-----:R-:W-:-:S05]  /*05b0*/  LEA R3, R9, R14, 0x4 ;  /* 0x0000000e09037211 */ /* 0x001fca00078e20ff */
[----:B------:R-:W-:-:S05]  /*05c0*/  IMAD.WIDE R2, R3, 0x4, R4 ;  /* 0x0000000403027825 */ /* 0x000fca00078e0204 */
[----:B-1----:R-:W-:Y:S01]  /*05d0*/  STG.E desc[UR6][R2.64], R7 ;  /* 0x0000000702007986 */ /* 0x002fe2000c101906 */
[----:B------:R-:W-:Y:S05]  /*05e0*/  EXIT ;  /* 0x000000000000794d */ /* 0x000fea0003800000 */
.L_x_0:
[----:B------:R-:W-:-:S00]  /*05f0*/  BRA `(.L_x_0) ;  /* 0xfffffffc00fc7947 */ /* 0x000fc0000383ffff */
[----:B------:R-:W-:-:S00]  /*0600*/  NOP ;  /* 0x0000000000007918 */ /* 0x000fc00000000000 */
[----:B------:R-:W-:-:S00]  /*0610*/  NOP ;  /* 0x0000000000007918 */ /* 0x000fc00000000000 */
[----:B------:R-:W-:-:S00]  /*0620*/  NOP ;  /* 0x0000000000007918 */ /* 0x000fc00000000000 */
[----:B------:R-:W-:-:S00]  /*0630*/  NOP ;  /* 0x0000000000007918 */ /* 0x000fc00000000000 */
[----:B------:R-:W-:-:S00]  /*0640*/  NOP ;  /* 0x0000000000007918 */ /* 0x000fc00000000000 */
[----:B------:R-:W-:-:S00]  /*0650*/  NOP ;  /* 0x0000000000007918 */ /* 0x000fc00000000000 */
[----:B------:R-:W-:-:S00]  /*0660*/  NOP ;  /* 0x0000000000007918 */ /* 0x000fc00000000000 */
[----:B------:R-:W-:-:S00]  /*0670*/  NOP ;  /* 0x0000000000007918 */ /* 0x000fc00000000000 */
.L_x_1:


//--------------------- .nv.global.init           --------------------------
	.section	.nv.global.init,"aw",@progbits
.nv.global.init:
	.type		_$_str,@object
	.size		_$_str,(_$_str_$_2 - _$_str)
_$_str:
        /*0000*/ 	.byte	0x5f, 0x5f, 0x43, 0x55, 0x44, 0x41, 0x5f, 0x46, 0x54, 0x5a, 0x00
	.type		_$_str_$_2,@object
	.size		_$_str_$_2,(.L_1 - _$_str_$_2)
_$_str_$_2:
        /*000b*/ 	.byte	0x5f, 0x5f, 0x43, 0x55, 0x44, 0x41, 0x5f, 0x50, 0x52, 0x45, 0x43, 0x5f, 0x53, 0x51, 0x52, 0x54
        /*001b*/ 	.byte	0x00
.L_1:


//--------------------- .nv.shared.triton_poi_fused__native_batch_norm_legit_no_training_relu_45 --------------------------
	.section	.nv.shared.triton_poi_fused__native_batch_norm_legit_no_training_relu_45,"aw",@nobits
	.sectionflags	@""
	.align	16
	.zero		1024


//--------------------- .nv.constant0.triton_poi_fused__native_batch_norm_legit_no_training_relu_45 --------------------------
	.section	.nv.constant0.triton_poi_fused__native_batch_norm_legit_no_training_relu_45,"a",@progbits
	.sectionflags	@""
	.align	4
.nv.constant0.triton_poi_fused__native_batch_norm_legit_no_training_relu_45:
	.zero		584
